	.headerflags	@"EF_CUDA_TEXMODE_UNIFIED EF_CUDA_64BIT_ADDRESS EF_CUDA_ACCELERATORS EF_CUDA_SM90 EF_CUDA_VIRTUAL_SM(EF_CUDA_SM90)"
	.elftype	@"ET_EXEC"


//--------------------- .nv.info                  --------------------------
	.section	.nv.info,"",@"SHT_CUDA_INFO"
	.align	4


	//----- nvinfo : EIATTR_REGCOUNT
	.align		4
        /*0000*/ 	.byte	0x04, 0x2f
        /*0002*/ 	.short	(.L_1 - .L_0)
	.align		4
.L_0:
        /*0004*/ 	.word	index@(triton_poi_fused_add_clamp_46)
        /*0008*/ 	.word	0x0000000b


	//----- nvinfo : EIATTR_MIN_STACK_SIZE
	.align		4
.L_1:
        /*000c*/ 	.byte	0x04, 0x12
        /*000e*/ 	.short	(.L_3 - .L_2)
	.align		4
.L_2:
        /*0010*/ 	.word	index@(triton_poi_fused_add_clamp_46)
        /*0014*/ 	.word	0x00000000


	//----- nvinfo : EIATTR_FRAME_SIZE
	.align		4
.L_3:
        /*0018*/ 	.byte	0x04, 0x11
        /*001a*/ 	.short	(.L_5 - .L_4)
	.align		4
.L_4:
        /*001c*/ 	.word	index@(triton_poi_fused_add_clamp_46)
        /*0020*/ 	.word	0x00000000


	//----- nvinfo : EIATTR_MIN_STACK_SIZE
	.align		4
.L_5:
        /*0024*/ 	.byte	0x04, 0x12
        /*0026*/ 	.short	(.L_7 - .L_6)
	.align		4
.L_6:
        /*0028*/ 	.word	index@(triton_poi_fused_add_clamp_46)
        /*002c*/ 	.word	0x00000000
.L_7:


//--------------------- .nv.info.triton_poi_fused_add_clamp_46 --------------------------
	.section	.nv.info.triton_poi_fused_add_clamp_46,"",@"SHT_CUDA_INFO"
	.sectionflags	@""
	.align	4


	//----- nvinfo : EIATTR_CUDA_API_VERSION
	.align		4
        /*0000*/ 	.byte	0x04, 0x37
        /*0002*/ 	.short	(.L_9 - .L_8)
.L_8:
        /*0004*/ 	.word	0x0000007c


	//----- nvinfo : EIATTR_KPARAM_INFO
	.align		4
.L_9:
        /*0008*/ 	.byte	0x04, 0x17
        /*000a*/ 	.short	(.L_11 - .L_10)
.L_10:
        /*000c*/ 	.word	0x00000000
        /*0010*/ 	.short	0x0001
        /*0012*/ 	.short	0x0008
        /*0014*/ 	.byte	0x00, 0xf0, 0x11, 0x00


	//----- nvinfo : EIATTR_KPARAM_INFO
	.align		4
.L_11:
        /*0018*/ 	.byte	0x04, 0x17
        /*001a*/ 	.short	(.L_13 - .L_12)
.L_12:
        /*001c*/ 	.word	0x00000000
        /*0020*/ 	.short	0x0000
        /*0022*/ 	.short	0x0000
        /*0024*/ 	.byte	0x00, 0xf4, 0x21, 0x00


	//----- nvinfo : EIATTR_SPARSE_MMA_MASK
	.align		4
.L_13:
        /*0028*/ 	.byte	0x03, 0x50
        /*002a*/ 	.short	0x0000


	//----- nvinfo : EIATTR_MAXREG_COUNT
	.align		4
        /*002c*/ 	.byte	0x03, 0x1b
        /*002e*/ 	.short	0x00ff


	//----- nvinfo : EIATTR_EXIT_INSTR_OFFSETS
	.align		4
        /*0030*/ 	.byte	0x04, 0x1c
        /*0032*/ 	.short	(.L_15 - .L_14)


	//   ....[0]....
.L_14:
        /*0034*/ 	.word	0x00000180


	//   ....[1]....
        /*0038*/ 	.word	0x000001d0


	//----- nvinfo : EIATTR_REQNTID
	.align		4
.L_15:
        /*003c*/ 	.byte	0x04, 0x10
        /*003e*/ 	.short	(.L_17 - .L_16)
.L_16:
        /*0040*/ 	.word	0x00000020
        /*0044*/ 	.word	0x00000001
        /*0048*/ 	.word	0x00000001


	//----- nvinfo : EIATTR_CBANK_PARAM_SIZE
	.align		4
.L_17:
        /*004c*/ 	.byte	0x03, 0x19
        /*004e*/ 	.short	0x000c


	//----- nvinfo : EIATTR_PARAM_CBANK
	.align		4
        /*0050*/ 	.byte	0x04, 0x0a
        /*0052*/ 	.short	(.L_19 - .L_18)
	.align		4
.L_18:
        /*0054*/ 	.word	index@(.nv.constant0.triton_poi_fused_add_clamp_46)
        /*0058*/ 	.short	0x0210
        /*005a*/ 	.short	0x000c


	//----- nvinfo : EIATTR_SW_WAR
	.align		4
.L_19:
        /*005c*/ 	.byte	0x04, 0x36
        /*005e*/ 	.short	(.L_21 - .L_20)
.L_20:
        /*0060*/ 	.word	0x00000008
.L_21:


//--------------------- .nv.callgraph             --------------------------
	.section	.nv.callgraph,"",@"SHT_CUDA_CALLGRAPH"
	.align	4
	.sectionentsize	8
	.align		4
        /*0000*/ 	.word	0x00000000
	.align		4
        /*0004*/ 	.word	0xffffffff
	.align		4
        /*0008*/ 	.word	0x00000000
	.align		4
        /*000c*/ 	.word	0xfffffffe
	.align		4
        /*0010*/ 	.word	0x00000000
	.align		4
        /*0014*/ 	.word	0xfffffffd
	.align		4
        /*0018*/ 	.word	0x00000000
	.align		4
        /*001c*/ 	.word	0xfffffffc


//--------------------- .text.triton_poi_fused_add_clamp_46 --------------------------
	.section	.text.triton_poi_fused_add_clamp_46,"ax",@progbits
	.align	128
        .global         triton_poi_fused_add_clamp_46
        .type           triton_poi_fused_add_clamp_46,@function
        .size           triton_poi_fused_add_clamp_46,(.L_x_1 - triton_poi_fused_add_clamp_46)
        .other          triton_poi_fused_add_clamp_46,@"STO_CUDA_ENTRY STV_DEFAULT"
triton_poi_fused_add_clamp_46:
.text.triton_poi_fused_add_clamp_46:
[----:B------:R-:W0:Y:S02]  /*0000*/  LDC R1, c[0x0][0x28] ;  /* 0x00000a00ff017b82 */ /* 0x000e240000000800 */
[----:B------:R-:W1:Y:S01]  /*0010*/  S2R R0, SR_TID.X ;  /* 0x0000000000007919 */ /* 0x000e620000002100 */
[----:B------:R-:W2:Y:S01]  /*0020*/  S2R R5, SR_CTAID.X ;  /* 0x0000000000057919 */ /* 0x000ea20000002500 */
[----:B-1----:R-:W-:-:S05]  /*0030*/  IMAD.SHL.U32 R0, R0, 0x2, RZ ;  /* 0x0000000200007824 */ /* 0x002fca00078e00ff */
[----:B------:R-:W-:-:S05]  /*0040*/  LOP3.LUT R0, R0, 0x3e, RZ, 0xc0, !PT ;  /* 0x0000003e00007812 */ /* 0x000fca00078ec0ff */
[----:B--2---:R-:W-:-:S04]  /*0050*/  IMAD R5, R5, 0x40, R0 ;  /* 0x0000004005057824 */ /* 0x004fc800078e0200 */
[C---:B------:R-:W-:Y:S01]  /*0060*/  VIADD R0, R5.reuse, 0x1 ;  /* 0x0000000105007836 */ /* 0x040fe20000000000 */
[----:B------:R-:W-:Y:S02]  /*0070*/  I2FP.F32.S32 R2, R5 ;  /* 0x0000000500027245 */ /* 0x000fe40000201400 */
[----:B------:R-:W-:Y:S02]  /*0080*/  ISETP.GE.AND P0, PT, R5, 0x40, PT ;  /* 0x000000400500780c */ /* 0x000fe40003f06270 */
[----:B------:R-:W-:Y:S01]  /*0090*/  I2FP.F32.S32 R0, R0 ;  /* 0x0000000000007245 */ /* 0x000fe20000201400 */
[----:B------:R-:W-:-:S04]  /*00a0*/  FMUL R2, R2, 0.23809523880481719971 ;  /* 0x3e73cf3d02027820 */ /* 0x000fc80000400000 */
[----:B------:R-:W-:Y:S01]  /*00b0*/  FMUL R0, R0, 0.23809523880481719971 ;  /* 0x3e73cf3d00007820 */ /* 0x000fe20000400000 */
[----:B------:R-:W-:Y:S02]  /*00c0*/  FMNMX R4, RZ, R2, !PT ;  /* 0x00000002ff047209 */ /* 0x000fe40007800000 */
[----:B------:R-:W1:Y:S02]  /*00d0*/  LDC.64 R2, c[0x0][0x210] ;  /* 0x00008400ff027b82 */ /* 0x000e640000000a00 */
[----:B------:R-:W-:Y:S02]  /*00e0*/  FMNMX R0, RZ, R0, !PT ;  /* 0x00000000ff007209 */ /* 0x000fe40007800000 */
[----:B------:R-:W2:Y:S08]  /*00f0*/  F2I.TRUNC.NTZ R4, R4 ;  /* 0x0000000400047305 */ /* 0x000eb0000020f100 */
[----:B------:R-:W3:Y:S01]  /*0100*/  F2I.TRUNC.NTZ R0, R0 ;  /* 0x0000000000007305 */ /* 0x000ee2000020f100 */
[----:B--2---:R-:W-:-:S05]  /*0110*/  VIMNMX R6, R4, 0xe, PT ;  /* 0x0000000e04067848 */ /* 0x004fca0003fe0100 */
[----:B------:R-:W-:Y:S02]  /*0120*/  VIADD R6, R6, 0x1 ;  /* 0x0000000106067836 */ /* 0x000fe40000000000 */
[----:B-1----:R-:W-:Y:S01]  /*0130*/  IMAD.WIDE R2, R5, 0x8, R2 ;  /* 0x0000000805027825 */ /* 0x002fe200078e0202 */
[----:B---3--:R-:W-:Y:S02]  /*0140*/  VIMNMX R7, R0, 0xe, PT ;  /* 0x0000000e00077848 */ /* 0x008fe40003fe0100 */
[----:B------:R-:W-:-:S03]  /*0150*/  SHF.R.S32.HI R5, RZ, 0x1f, R6 ;  /* 0x0000001fff057819 */ /* 0x000fc60000011406 */
[----:B------:R-:W-:-:S05]  /*0160*/  VIADD R8, R7, 0x1 ;  /* 0x0000000107087836 */ /* 0x000fca0000000000 */
[----:B------:R-:W-:Y:S01]  /*0170*/  SHF.R.S32.HI R7, RZ, 0x1f, R8 ;  /* 0x0000001fff077819 */ /* 0x000fe20000011408 */
[----:B------:R-:W-:Y:S06]  /*0180*/  @P0 EXIT ;  /* 0x000000000000094d */ /* 0x000fec0003800000 */
[----:B------:R-:W-:Y:S01]  /*0190*/  IMAD.MOV.U32 R4, RZ, RZ, R6 ;  /* 0x000000ffff047224 */ /* 0x000fe200078e0006 */
[----:B------:R-:W-:Y:S01]  /*01a0*/  ULDC.64 UR4, c[0x0][0x208] ;  /* 0x0000820000047ab9 */ /* 0x000fe20000000a00 */
[----:B------:R-:W-:-:S05]  /*01b0*/  IMAD.MOV.U32 R6, RZ, RZ, R8 ;  /* 0x000000ffff067224 */ /* 0x000fca00078e0008 */
[----:B------:R-:W-:Y:S01]  /*01c0*/  STG.E.128 desc[UR4][R2.64], R4 ;  /* 0x0000000402007986 */ /* 0x000fe2000c101d04 */
[----:B------:R-:W-:Y:S05]  /*01d0*/  EXIT ;  /* 0x000000000000794d */ /* 0x000fea0003800000 */
.L_x_0:
[----:B------:R-:W-:-:S00]  /*01e0*/  BRA `(.L_x_0) ;  /* 0xfffffffc00fc7947 */ /* 0x000fc0000383ffff */
[----:B------:R-:W-:-:S00]  /*01f0*/  NOP ;  /* 0x0000000000007918 */ /* 0x000fc00000000000 */
        /* <DEDUP_REMOVED lines=8> */
.L_x_1:


//--------------------- .nv.constant0.triton_poi_fused_add_clamp_46 --------------------------
	.section	.nv.constant0.triton_poi_fused_add_clamp_46,"a",@progbits
	.sectionflags	@""
	.align	4
.nv.constant0.triton_poi_fused_add_clamp_46:
	.zero		540
